//
// Generated by NVIDIA NVVM Compiler
//
// Compiler Build ID: CL-36424714
// Cuda compilation tools, release 13.0, V13.0.88
// Based on NVVM 20.0.0
//

.version 9.0
.target sm_100
.address_size 64

	// .globl	_Z23parallelThreadOperationPfS_S_S_S_

.visible .entry _Z23parallelThreadOperationPfS_S_S_S_(
	.param .u64 .ptr .align 1 _Z23parallelThreadOperationPfS_S_S_S__param_0,
	.param .u64 .ptr .align 1 _Z23parallelThreadOperationPfS_S_S_S__param_1,
	.param .u64 .ptr .align 1 _Z23parallelThreadOperationPfS_S_S_S__param_2,
	.param .u64 .ptr .align 1 _Z23parallelThreadOperationPfS_S_S_S__param_3,
	.param .u64 .ptr .align 1 _Z23parallelThreadOperationPfS_S_S_S__param_4
)
{
	.reg .pred 	%p<3>;
	.reg .b16 	%rs<2>;
	.reg .b32 	%r<5>;
	.reg .b32 	%f<8>;
	.reg .b64 	%rd<21>;

	ld.param.u64 	%rd5, [_Z23parallelThreadOperationPfS_S_S_S__param_0];
	ld.param.u64 	%rd6, [_Z23parallelThreadOperationPfS_S_S_S__param_1];
	ld.param.u64 	%rd7, [_Z23parallelThreadOperationPfS_S_S_S__param_2];
	ld.param.u64 	%rd3, [_Z23parallelThreadOperationPfS_S_S_S__param_3];
	ld.param.u64 	%rd4, [_Z23parallelThreadOperationPfS_S_S_S__param_4];
	cvta.to.global.u64 	%rd1, %rd6;
	cvta.to.global.u64 	%rd2, %rd5;
	cvta.to.global.u64 	%rd8, %rd7;
	mov.u32 	%r2, %ctaid.y;
	mov.u32 	%r3, %ntid.x;
	mov.u32 	%r1, %tid.x;
	mad.lo.s32 	%r4, %r2, %r3, %r1;
	cvt.rn.f32.u32 	%f1, %r4;
	mul.wide.u32 	%rd9, %r4, 4;
	add.s64 	%rd10, %rd8, %rd9;
	st.global.f32 	[%rd10], %f1;
	cvt.u16.u32 	%rs1, %r2;
	setp.eq.s16 	%p1, %rs1, 1;
	@%p1 bra 	$L__BB0_3;
	setp.ne.s16 	%p2, %rs1, 0;
	@%p2 bra 	$L__BB0_4;
	cvta.to.global.u64 	%rd16, %rd3;
	mul.wide.u32 	%rd17, %r1, 4;
	add.s64 	%rd18, %rd2, %rd17;
	ld.global.f32 	%f5, [%rd18];
	add.s64 	%rd19, %rd1, %rd17;
	ld.global.f32 	%f6, [%rd19];
	add.f32 	%f7, %f5, %f6;
	add.s64 	%rd20, %rd16, %rd17;
	st.global.f32 	[%rd20], %f7;
	bra.uni 	$L__BB0_4;
$L__BB0_3:
	cvta.to.global.u64 	%rd11, %rd4;
	mul.wide.u32 	%rd12, %r1, 4;
	add.s64 	%rd13, %rd2, %rd12;
	ld.global.f32 	%f2, [%rd13];
	add.s64 	%rd14, %rd1, %rd12;
	ld.global.f32 	%f3, [%rd14];
	mul.f32 	%f4, %f2, %f3;
	add.s64 	%rd15, %rd11, %rd12;
	st.global.f32 	[%rd15], %f4;
$L__BB0_4:
	ret;

}


// ===== COMPILED SASS (sm_100) =====

	.target	sm_100

	.elftype	@"ET_EXEC"


//--------------------- .note.nv.tkinfo           --------------------------
	.section	.note.nv.tkinfo,"",@"SHT_NOTE"
	.sectionflags	@"SHF_NOTE_NV_TKINFO"
	.tkinfo
        /*0018*/ 	.word	0x00000002
        /*0030*/ 	.string	""
        /*0030*/ 	.string	"ptxas"
        /*0030*/ 	.string	"Cuda compilation tools, release 13.0, V13.0.88"
        /*0030*/ 	.string	"Build cuda_13.0.r13.0/compiler.36424714_0"
        /*0030*/ 	.string	"-arch sm_100 -m 64 "



//--------------------- .note.nv.cuinfo           --------------------------
	.section	.note.nv.cuinfo,"",@"SHT_NOTE"
	.sectionflags	@"SHF_NOTE_NV_CUINFO"
        /*0018*/ 	.short	0x0002
        /*001a*/ 	.short	0x0064
        /*001c*/ 	.short	0x0082
	.zero		2


//--------------------- .nv.info                  --------------------------
	.section	.nv.info,"",@"SHT_CUDA_INFO"
	.align	4


	//----- nvinfo : EIATTR_REGCOUNT
	.align		4
        /*0000*/ 	.byte	0x04, 0x2f
        /*0002*/ 	.short	(.L_1 - .L_0)
	.align		4
.L_0:
        /*0004*/ 	.word	index@(_Z23parallelThreadOperationPfS_S_S_S_)
        /*0008*/ 	.word	0x0000000c


	//----- nvinfo : EIATTR_FRAME_SIZE
	.align		4
.L_1:
        /*000c*/ 	.byte	0x04, 0x11
        /*000e*/ 	.short	(.L_3 - .L_2)
	.align		4
.L_2:
        /*0010*/ 	.word	index@(_Z23parallelThreadOperationPfS_S_S_S_)
        /*0014*/ 	.word	0x00000000


	//----- nvinfo : EIATTR_MIN_STACK_SIZE
	.align		4
.L_3:
        /*0018*/ 	.byte	0x04, 0x12
        /*001a*/ 	.short	(.L_5 - .L_4)
	.align		4
.L_4:
        /*001c*/ 	.word	index@(_Z23parallelThreadOperationPfS_S_S_S_)
        /*0020*/ 	.word	0x00000000
.L_5:


//--------------------- .nv.compat                --------------------------
	.section	.nv.compat,"",@"SHT_CUDA_COMPAT_INFO"
	.align	4
        /*0000*/ 	.byte	0x02, 0x09, 0x00, 0x00, 0x02, 0x02, 0x01, 0x00, 0x02, 0x05, 0x05, 0x00, 0x03, 0x07, 0x01, 0x01
        /*0010*/ 	.byte	0x02, 0x03, 0x00, 0x00, 0x02, 0x06, 0x01, 0x00, 0x04, 0x0b, 0x08, 0x00, 0x09, 0x00, 0x00, 0x00
        /*0020*/ 	.byte	0x00, 0x00, 0x00, 0x00


//--------------------- .nv.info._Z23parallelThreadOperationPfS_S_S_S_ --------------------------
	.section	.nv.info._Z23parallelThreadOperationPfS_S_S_S_,"",@"SHT_CUDA_INFO"
	.sectionflags	@""
	.align	4


	//----- nvinfo : EIATTR_CUDA_API_VERSION
	.align		4
        /*0000*/ 	.byte	0x04, 0x37
        /*0002*/ 	.short	(.L_7 - .L_6)
.L_6:
        /*0004*/ 	.word	0x00000082


	//----- nvinfo : EIATTR_KPARAM_INFO
	.align		4
.L_7:
        /*0008*/ 	.byte	0x04, 0x17
        /*000a*/ 	.short	(.L_9 - .L_8)
.L_8:
        /*000c*/ 	.word	0x00000000
        /*0010*/ 	.short	0x0004
        /*0012*/ 	.short	0x0020
        /*0014*/ 	.byte	0x00, 0xf5, 0x21, 0x00


	//----- nvinfo : EIATTR_KPARAM_INFO
	.align		4
.L_9:
        /*0018*/ 	.byte	0x04, 0x17
        /*001a*/ 	.short	(.L_11 - .L_10)
.L_10:
        /*001c*/ 	.word	0x00000000
        /*0020*/ 	.short	0x0003
        /*0022*/ 	.short	0x0018
        /*0024*/ 	.byte	0x00, 0xf5, 0x21, 0x00


	//----- nvinfo : EIATTR_KPARAM_INFO
	.align		4
.L_11:
        /*0028*/ 	.byte	0x04, 0x17
        /*002a*/ 	.short	(.L_13 - .L_12)
.L_12:
        /*002c*/ 	.word	0x00000000
        /*0030*/ 	.short	0x0002
        /*0032*/ 	.short	0x0010
        /*0034*/ 	.byte	0x00, 0xf5, 0x21, 0x00


	//----- nvinfo : EIATTR_KPARAM_INFO
	.align		4
.L_13:
        /*0038*/ 	.byte	0x04, 0x17
        /*003a*/ 	.short	(.L_15 - .L_14)
.L_14:
        /*003c*/ 	.word	0x00000000
        /*0040*/ 	.short	0x0001
        /*0042*/ 	.short	0x0008
        /*0044*/ 	.byte	0x00, 0xf5, 0x21, 0x00


	//----- nvinfo : EIATTR_KPARAM_INFO
	.align		4
.L_15:
        /*0048*/ 	.byte	0x04, 0x17
        /*004a*/ 	.short	(.L_17 - .L_16)
.L_16:
        /*004c*/ 	.word	0x00000000
        /*0050*/ 	.short	0x0000
        /*0052*/ 	.short	0x0000
        /*0054*/ 	.byte	0x00, 0xf5, 0x21, 0x00


	//----- nvinfo : EIATTR_SPARSE_MMA_MASK
	.align		4
.L_17:
        /*0058*/ 	.byte	0x03, 0x50
        /*005a*/ 	.short	0x0000


	//----- nvinfo : EIATTR_MAXREG_COUNT
	.align		4
        /*005c*/ 	.byte	0x03, 0x1b
        /*005e*/ 	.short	0x00ff


	//----- nvinfo : EIATTR_MERCURY_ISA_VERSION
	.align		4
        /*0060*/ 	.byte	0x03, 0x5f
        /*0062*/ 	.short	0x0101


	//----- nvinfo : EIATTR_VRC_CTA_INIT_COUNT
	.align		4
        /*0064*/ 	.byte	0x02, 0x4a
	.zero		1
	.zero		1


	//----- nvinfo : EIATTR_EXIT_INSTR_OFFSETS
	.align		4
        /*0068*/ 	.byte	0x04, 0x1c
        /*006a*/ 	.short	(.L_19 - .L_18)


	//   ....[0]....
.L_18:
        /*006c*/ 	.word	0x000000e0


	//   ....[1]....
        /*0070*/ 	.word	0x00000190


	//   ....[2]....
        /*0074*/ 	.word	0x00000240


	//----- nvinfo : EIATTR_CBANK_PARAM_SIZE
	.align		4
.L_19:
        /*0078*/ 	.byte	0x03, 0x19
        /*007a*/ 	.short	0x0028


	//----- nvinfo : EIATTR_PARAM_CBANK
	.align		4
        /*007c*/ 	.byte	0x04, 0x0a
        /*007e*/ 	.short	(.L_21 - .L_20)
	.align		4
.L_20:
        /*0080*/ 	.word	index@(.nv.constant0._Z23parallelThreadOperationPfS_S_S_S_)
        /*0084*/ 	.short	0x0380
        /*0086*/ 	.short	0x0028


	//----- nvinfo : EIATTR_SW_WAR
	.align		4
.L_21:
        /*0088*/ 	.byte	0x04, 0x36
        /*008a*/ 	.short	(.L_23 - .L_22)
.L_22:
        /*008c*/ 	.word	0x00000008
.L_23:


//--------------------- .nv.callgraph             --------------------------
	.section	.nv.callgraph,"",@"SHT_CUDA_CALLGRAPH"
	.align	4
	.sectionentsize	8
	.align		4
        /*0000*/ 	.word	0x00000000
	.align		4
        /*0004*/ 	.word	0xffffffff
	.align		4
        /*0008*/ 	.word	0x00000000
	.align		4
        /*000c*/ 	.word	0xfffffffe
	.align		4
        /*0010*/ 	.word	0x00000000
	.align		4
        /*0014*/ 	.word	0xfffffffd
	.align		4
        /*0018*/ 	.word	0x00000000
	.align		4
        /*001c*/ 	.word	0xfffffffc


//--------------------- .text._Z23parallelThreadOperationPfS_S_S_S_ --------------------------
	.section	.text._Z23parallelThreadOperationPfS_S_S_S_,"ax",@progbits
	.align	128
        .global         _Z23parallelThreadOperationPfS_S_S_S_
        .type           _Z23parallelThreadOperationPfS_S_S_S_,@function
        .size           _Z23parallelThreadOperationPfS_S_S_S_,(.L_x_2 - _Z23parallelThreadOperationPfS_S_S_S_)
        .other          _Z23parallelThreadOperationPfS_S_S_S_,@"STO_CUDA_ENTRY STV_DEFAULT"
_Z23parallelThreadOperationPfS_S_S_S_:
.text._Z23parallelThreadOperationPfS_S_S_S_:
[----:B------:R-:W-:Y:S01]  /*0000*/  LDC R1, c[0x0][0x37c] ;  /* 0x0000df00ff017b82 */ /* 0x000fe20000000800 */
[----:B------:R-:W0:Y:S07]  /*0010*/  S2R R0, SR_TID.X ;  /* 0x0000000000007919 */ /* 0x000e2e0000002100 */
[----:B------:R-:W1:Y:S01]  /*0020*/  S2UR UR5, SR_CTAID.Y ;  /* 0x00000000000579c3 */ /* 0x000e620000002600 */
[----:B------:R-:W2:Y:S07]  /*0030*/  LDCU.64 UR6, c[0x0][0x358] ;  /* 0x00006b00ff0677ac */ /* 0x000eae0008000a00 */
[----:B------:R-:W0:Y:S08]  /*0040*/  LDC R5, c[0x0][0x360] ;  /* 0x0000d800ff057b82 */ /* 0x000e300000000800 */
[----:B------:R-:W3:Y:S01]  /*0050*/  LDC.64 R2, c[0x0][0x390] ;  /* 0x0000e400ff027b82 */ /* 0x000ee20000000a00 */
[----:B-1----:R-:W-:-:S04]  /*0060*/  UPRMT UR4, UR5, 0x9910, URZ ;  /* 0x0000991005047896 */ /* 0x002fc800080000ff */
[----:B------:R-:W-:Y:S01]  /*0070*/  UISETP.NE.AND UP0, UPT, UR4, 0x1, UPT ;  /* 0x000000010400788c */ /* 0x000fe2000bf05270 */
[----:B0-----:R-:W-:-:S04]  /*0080*/  IMAD R5, R5, UR5, R0 ;  /* 0x0000000505057c24 */ /* 0x001fc8000f8e0200 */
[----:B---3--:R-:W-:Y:S01]  /*0090*/  IMAD.WIDE.U32 R2, R5, 0x4, R2 ;  /* 0x0000000405027825 */ /* 0x008fe200078e0002 */
[----:B------:R-:W-:-:S05]  /*00a0*/  I2FP.F32.U32 R5, R5 ;  /* 0x0000000500057245 */ /* 0x000fca0000201000 */
[----:B--2---:R0:W-:Y:S01]  /*00b0*/  STG.E desc[UR6][R2.64], R5 ;  /* 0x0000000502007986 */ /* 0x0041e2000c101906 */
[----:B------:R-:W-:Y:S05]  /*00c0*/  BRA.U !UP0, `(.L_x_0) ;  /* 0x0000000108347547 */ /* 0x000fea000b800000 */
[----:B------:R-:W-:-:S13]  /*00d0*/  ISETP.NE.AND P0, PT, RZ, UR4, PT ;  /* 0x00000004ff007c0c */ /* 0x000fda000bf05270 */
[----:B------:R-:W-:Y:S05]  /*00e0*/  @P0 EXIT ;  /* 0x000000000000094d */ /* 0x000fea0003800000 */
[----:B0-----:R-:W0:Y:S08]  /*00f0*/  LDC.64 R2, c[0x0][0x380] ;  /* 0x0000e000ff027b82 */ /* 0x001e300000000a00 */
[----:B------:R-:W1:Y:S08]  /*0100*/  LDC.64 R4, c[0x0][0x388] ;  /* 0x0000e200ff047b82 */ /* 0x000e700000000a00 */
[----:B------:R-:W2:Y:S01]  /*0110*/  LDC.64 R6, c[0x0][0x398] ;  /* 0x0000e600ff067b82 */ /* 0x000ea20000000a00 */
[----:B0-----:R-:W-:-:S06]  /*0120*/  IMAD.WIDE.U32 R2, R0, 0x4, R2 ;  /* 0x0000000400027825 */ /* 0x001fcc00078e0002 */
[----:B------:R-:W3:Y:S01]  /*0130*/  LDG.E R2, desc[UR6][R2.64] ;  /* 0x0000000602027981 */ /* 0x000ee2000c1e1900 */
[----:B-1----:R-:W-:-:S06]  /*0140*/  IMAD.WIDE.U32 R4, R0, 0x4, R4 ;  /* 0x0000000400047825 */ /* 0x002fcc00078e0004 */
[----:B------:R-:W3:Y:S01]  /*0150*/  LDG.E R5, desc[UR6][R4.64] ;  /* 0x0000000604057981 */ /* 0x000ee2000c1e1900 */
[----:B--2---:R-:W-:-:S04]  /*0160*/  IMAD.WIDE.U32 R6, R0, 0x4, R6 ;  /* 0x0000000400067825 */ /* 0x004fc800078e0006 */
[----:B---3--:R-:W-:-:S05]  /*0170*/  FADD R9, R2, R5 ;  /* 0x0000000502097221 */ /* 0x008fca0000000000 */
[----:B------:R-:W-:Y:S01]  /*0180*/  STG.E desc[UR6][R6.64], R9 ;  /* 0x0000000906007986 */ /* 0x000fe2000c101906 */
[----:B------:R-:W-:Y:S05]  /*0190*/  EXIT ;  /* 0x000000000000794d */ /* 0x000fea0003800000 */
.L_x_0:
[----:B0-----:R-:W0:Y:S08]  /*01a0*/  LDC.64 R2, c[0x0][0x380] ;  /* 0x0000e000ff027b82 */ /* 0x001e300000000a00 */
[----:B------:R-:W1:Y:S01]  /*01b0*/  LDC.64 R6, c[0x0][0x388] ;  /* 0x0000e200ff067b82 */ /* 0x000e620000000a00 */
[----:B0-----:R-:W-:-:S07]  /*01c0*/  IMAD.WIDE.U32 R4, R0, 0x4, R2 ;  /* 0x0000000400047825 */ /* 0x001fce00078e0002 */
[----:B------:R-:W0:Y:S01]  /*01d0*/  LDC.64 R2, c[0x0][0x3a0] ;  /* 0x0000e800ff027b82 */ /* 0x000e220000000a00 */
[----:B------:R-:W2:Y:S01]  /*01e0*/  LDG.E R4, desc[UR6][R4.64] ;  /* 0x0000000604047981 */ /* 0x000ea2000c1e1900 */
[----:B-1----:R-:W-:-:S06]  /*01f0*/  IMAD.WIDE.U32 R6, R0, 0x4, R6 ;  /* 0x0000000400067825 */ /* 0x002fcc00078e0006 */
[----:B------:R-:W2:Y:S01]  /*0200*/  LDG.E R7, desc[UR6][R6.64] ;  /* 0x0000000606077981 */ /* 0x000ea2000c1e1900 */
[----:B0-----:R-:W-:-:S04]  /*0210*/  IMAD.WIDE.U32 R2, R0, 0x4, R2 ;  /* 0x0000000400027825 */ /* 0x001fc800078e0002 */
[----:B--2---:R-:W-:-:S05]  /*0220*/  FMUL R9, R4, R7 ;  /* 0x0000000704097220 */ /* 0x004fca0000400000 */
[----:B------:R-:W-:Y:S01]  /*0230*/  STG.E desc[UR6][R2.64], R9 ;  /* 0x0000000902007986 */ /* 0x000fe2000c101906 */
[----:B------:R-:W-:Y:S05]  /*0240*/  EXIT ;  /* 0x000000000000794d */ /* 0x000fea0003800000 */
.L_x_1:
[----:B------:R-:W-:-:S00]  /*0250*/  BRA `(.L_x_1) ;  /* 0xfffffffc00fc7947 */ /* 0x000fc0000383ffff */
[----:B------:R-:W-:-:S00]  /*0260*/  NOP ;  /* 0x0000000000007918 */ /* 0x000fc00000000000 */
        /* <DEDUP_REMOVED lines=9> */
.L_x_2:


//--------------------- .nv.shared.reserved.0     --------------------------
	.section	.nv.shared.reserved.0,"aw",@nobits
	.weak		__nv_reservedSMEM_offset_0_alias
	.size		__nv_reservedSMEM_offset_0_alias, 0, 64
	.other		__nv_reservedSMEM_offset_0_alias,@"STO_CUDA_RESERVED_SHARED STV_DEFAULT"
__nv_reservedSMEM_offset_0_alias:
	.zero		0
	.zero		64


//--------------------- .nv.constant0._Z23parallelThreadOperationPfS_S_S_S_ --------------------------
	.section	.nv.constant0._Z23parallelThreadOperationPfS_S_S_S_,"a",@progbits
	.sectionflags	@""
	.align	4
.nv.constant0._Z23parallelThreadOperationPfS_S_S_S_:
	.zero		936


//--------------------- SYMBOLS --------------------------

	.type		.nv.reservedSmem.offset0,@object
	.size		.nv.reservedSmem.offset0,0x4
